//
// Generated by NVIDIA NVVM Compiler
//
// Compiler Build ID: CL-36424714
// Cuda compilation tools, release 13.0, V13.0.88
// Based on NVVM 20.0.0
//

.version 9.0
.target sm_100
.address_size 64

	// .globl	_Z11upsweep_addPdS_ll

.visible .entry _Z11upsweep_addPdS_ll(
	.param .u64 .ptr .align 1 _Z11upsweep_addPdS_ll_param_0,
	.param .u64 .ptr .align 1 _Z11upsweep_addPdS_ll_param_1,
	.param .u64 _Z11upsweep_addPdS_ll_param_2,
	.param .u64 _Z11upsweep_addPdS_ll_param_3
)
{
	.reg .pred 	%p<4>;
	.reg .b32 	%r<5>;
	.reg .b64 	%rd<17>;
	.reg .b64 	%fd<4>;

	ld.param.u64 	%rd2, [_Z11upsweep_addPdS_ll_param_0];
	ld.param.u64 	%rd3, [_Z11upsweep_addPdS_ll_param_1];
	ld.param.u64 	%rd4, [_Z11upsweep_addPdS_ll_param_2];
	ld.param.u64 	%rd5, [_Z11upsweep_addPdS_ll_param_3];
	mov.u32 	%r1, %ctaid.x;
	mov.u32 	%r2, %ntid.x;
	mov.u32 	%r3, %tid.x;
	mad.lo.s32 	%r4, %r1, %r2, %r3;
	cvt.u64.u32 	%rd6, %r4;
	mul.lo.s64 	%rd1, %rd4, %rd6;
	setp.lt.s64 	%p1, %rd1, 1;
	setp.gt.s64 	%p2, %rd1, %rd5;
	or.pred  	%p3, %p1, %p2;
	@%p3 bra 	$L__BB0_2;
	cvta.to.global.u64 	%rd7, %rd2;
	cvta.to.global.u64 	%rd8, %rd3;
	shl.b64 	%rd9, %rd1, 3;
	add.s64 	%rd10, %rd7, %rd9;
	ld.global.f64 	%fd1, [%rd10+-8];
	shr.u64 	%rd11, %rd4, 63;
	add.s64 	%rd12, %rd4, %rd11;
	shl.b64 	%rd13, %rd12, 2;
	and.b64  	%rd14, %rd13, -8;
	sub.s64 	%rd15, %rd10, %rd14;
	ld.global.f64 	%fd2, [%rd15+-8];
	add.f64 	%fd3, %fd1, %fd2;
	add.s64 	%rd16, %rd8, %rd9;
	st.global.f64 	[%rd16+-8], %fd3;
$L__BB0_2:
	ret;

}
	// .globl	_Z13downsweep_addPdS_ll
.visible .entry _Z13downsweep_addPdS_ll(
	.param .u64 .ptr .align 1 _Z13downsweep_addPdS_ll_param_0,
	.param .u64 .ptr .align 1 _Z13downsweep_addPdS_ll_param_1,
	.param .u64 _Z13downsweep_addPdS_ll_param_2,
	.param .u64 _Z13downsweep_addPdS_ll_param_3
)
{
	.reg .pred 	%p<4>;
	.reg .b32 	%r<5>;
	.reg .b64 	%rd<19>;
	.reg .b64 	%fd<4>;

	ld.param.u64 	%rd2, [_Z13downsweep_addPdS_ll_param_0];
	ld.param.u64 	%rd3, [_Z13downsweep_addPdS_ll_param_1];
	ld.param.u64 	%rd4, [_Z13downsweep_addPdS_ll_param_2];
	ld.param.u64 	%rd5, [_Z13downsweep_addPdS_ll_param_3];
	mov.u32 	%r1, %ctaid.x;
	mov.u32 	%r2, %ntid.x;
	mov.u32 	%r3, %tid.x;
	mad.lo.s32 	%r4, %r1, %r2, %r3;
	cvt.u64.u32 	%rd6, %r4;
	mul.lo.s64 	%rd1, %rd4, %rd6;
	setp.lt.s64 	%p1, %rd1, 1;
	setp.gt.s64 	%p2, %rd1, %rd5;
	or.pred  	%p3, %p1, %p2;
	@%p3 bra 	$L__BB1_2;
	cvta.to.global.u64 	%rd7, %rd2;
	cvta.to.global.u64 	%rd8, %rd3;
	shr.u64 	%rd9, %rd4, 63;
	add.s64 	%rd10, %rd4, %rd9;
	shr.u64 	%rd11, %rd10, 1;
	sub.s64 	%rd12, %rd1, %rd11;
	shl.b64 	%rd13, %rd12, 3;
	add.s64 	%rd14, %rd7, %rd13;
	ld.global.f64 	%fd1, [%rd14+-8];
	shl.b64 	%rd15, %rd1, 3;
	add.s64 	%rd16, %rd7, %rd15;
	ld.global.f64 	%fd2, [%rd16+-8];
	add.s64 	%rd17, %rd8, %rd13;
	st.global.f64 	[%rd17+-8], %fd2;
	add.f64 	%fd3, %fd1, %fd2;
	add.s64 	%rd18, %rd8, %rd15;
	st.global.f64 	[%rd18+-8], %fd3;
$L__BB1_2:
	ret;

}
	// .globl	_Z10vector_addPdS_l
.visible .entry _Z10vector_addPdS_l(
	.param .u64 .ptr .align 1 _Z10vector_addPdS_l_param_0,
	.param .u64 .ptr .align 1 _Z10vector_addPdS_l_param_1,
	.param .u64 _Z10vector_addPdS_l_param_2
)
{
	.reg .pred 	%p<2>;
	.reg .b32 	%r<5>;
	.reg .b64 	%rd<10>;
	.reg .b64 	%fd<4>;

	ld.param.u64 	%rd2, [_Z10vector_addPdS_l_param_0];
	ld.param.u64 	%rd3, [_Z10vector_addPdS_l_param_1];
	ld.param.u64 	%rd4, [_Z10vector_addPdS_l_param_2];
	mov.u32 	%r1, %ctaid.x;
	mov.u32 	%r2, %ntid.x;
	mov.u32 	%r3, %tid.x;
	mad.lo.s32 	%r4, %r1, %r2, %r3;
	cvt.u64.u32 	%rd1, %r4;
	setp.le.s64 	%p1, %rd4, %rd1;
	@%p1 bra 	$L__BB2_2;
	cvta.to.global.u64 	%rd5, %rd3;
	cvta.to.global.u64 	%rd6, %rd2;
	shl.b64 	%rd7, %rd1, 3;
	add.s64 	%rd8, %rd5, %rd7;
	ld.global.f64 	%fd1, [%rd8];
	add.s64 	%rd9, %rd6, %rd7;
	ld.global.f64 	%fd2, [%rd9];
	add.f64 	%fd3, %fd1, %fd2;
	st.global.f64 	[%rd9], %fd3;
$L__BB2_2:
	ret;

}


// ===== COMPILED SASS (sm_100) =====

	.target	sm_100

	.elftype	@"ET_EXEC"


//--------------------- .note.nv.tkinfo           --------------------------
	.section	.note.nv.tkinfo,"",@"SHT_NOTE"
	.sectionflags	@"SHF_NOTE_NV_TKINFO"
	.tkinfo
        /*0018*/ 	.word	0x00000002
        /*0030*/ 	.string	""
        /*0030*/ 	.string	"ptxas"
        /*0030*/ 	.string	"Cuda compilation tools, release 13.0, V13.0.88"
        /*0030*/ 	.string	"Build cuda_13.0.r13.0/compiler.36424714_0"
        /*0030*/ 	.string	"-arch sm_100 -m 64 "



//--------------------- .note.nv.cuinfo           --------------------------
	.section	.note.nv.cuinfo,"",@"SHT_NOTE"
	.sectionflags	@"SHF_NOTE_NV_CUINFO"
        /*0018*/ 	.short	0x0002
        /*001a*/ 	.short	0x0064
        /*001c*/ 	.short	0x0082
	.zero		2


//--------------------- .nv.info                  --------------------------
	.section	.nv.info,"",@"SHT_CUDA_INFO"
	.align	4


	//----- nvinfo : EIATTR_REGCOUNT
	.align		4
        /*0000*/ 	.byte	0x04, 0x2f
        /*0002*/ 	.short	(.L_1 - .L_0)
	.align		4
.L_0:
        /*0004*/ 	.word	index@(_Z11upsweep_addPdS_ll)
        /*0008*/ 	.word	0x0000000c


	//----- nvinfo : EIATTR_FRAME_SIZE
	.align		4
.L_1:
        /*000c*/ 	.byte	0x04, 0x11
        /*000e*/ 	.short	(.L_3 - .L_2)
	.align		4
.L_2:
        /*0010*/ 	.word	index@(_Z11upsweep_addPdS_ll)
        /*0014*/ 	.word	0x00000000


	//----- nvinfo : EIATTR_REGCOUNT
	.align		4
.L_3:
        /*0018*/ 	.byte	0x04, 0x2f
        /*001a*/ 	.short	(.L_5 - .L_4)
	.align		4
.L_4:
        /*001c*/ 	.word	index@(_Z13downsweep_addPdS_ll)
        /*0020*/ 	.word	0x0000000e


	//----- nvinfo : EIATTR_FRAME_SIZE
	.align		4
.L_5:
        /*0024*/ 	.byte	0x04, 0x11
        /*0026*/ 	.short	(.L_7 - .L_6)
	.align		4
.L_6:
        /*0028*/ 	.word	index@(_Z13downsweep_addPdS_ll)
        /*002c*/ 	.word	0x00000000


	//----- nvinfo : EIATTR_REGCOUNT
	.align		4
.L_7:
        /*0030*/ 	.byte	0x04, 0x2f
        /*0032*/ 	.short	(.L_9 - .L_8)
	.align		4
.L_8:
        /*0034*/ 	.word	index@(_Z10vector_addPdS_l)
        /*0038*/ 	.word	0x0000000c


	//----- nvinfo : EIATTR_FRAME_SIZE
	.align		4
.L_9:
        /*003c*/ 	.byte	0x04, 0x11
        /*003e*/ 	.short	(.L_11 - .L_10)
	.align		4
.L_10:
        /*0040*/ 	.word	index@(_Z10vector_addPdS_l)
        /*0044*/ 	.word	0x00000000


	//----- nvinfo : EIATTR_MIN_STACK_SIZE
	.align		4
.L_11:
        /*0048*/ 	.byte	0x04, 0x12
        /*004a*/ 	.short	(.L_13 - .L_12)
	.align		4
.L_12:
        /*004c*/ 	.word	index@(_Z10vector_addPdS_l)
        /*0050*/ 	.word	0x00000000


	//----- nvinfo : EIATTR_MIN_STACK_SIZE
	.align		4
.L_13:
        /*0054*/ 	.byte	0x04, 0x12
        /*0056*/ 	.short	(.L_15 - .L_14)
	.align		4
.L_14:
        /*0058*/ 	.word	index@(_Z13downsweep_addPdS_ll)
        /*005c*/ 	.word	0x00000000


	//----- nvinfo : EIATTR_MIN_STACK_SIZE
	.align		4
.L_15:
        /*0060*/ 	.byte	0x04, 0x12
        /*0062*/ 	.short	(.L_17 - .L_16)
	.align		4
.L_16:
        /*0064*/ 	.word	index@(_Z11upsweep_addPdS_ll)
        /*0068*/ 	.word	0x00000000
.L_17:


//--------------------- .nv.compat                --------------------------
	.section	.nv.compat,"",@"SHT_CUDA_COMPAT_INFO"
	.align	4
        /*0000*/ 	.byte	0x02, 0x09, 0x00, 0x00, 0x02, 0x02, 0x01, 0x00, 0x02, 0x05, 0x05, 0x00, 0x03, 0x07, 0x01, 0x01
        /*0010*/ 	.byte	0x02, 0x03, 0x00, 0x00, 0x02, 0x06, 0x01, 0x00, 0x04, 0x0b, 0x08, 0x00, 0x01, 0x00, 0x00, 0x00
        /*0020*/ 	.byte	0x00, 0x00, 0x00, 0x00


//--------------------- .nv.info._Z10vector_addPdS_l --------------------------
	.section	.nv.info._Z10vector_addPdS_l,"",@"SHT_CUDA_INFO"
	.sectionflags	@""
	.align	4


	//----- nvinfo : EIATTR_CUDA_API_VERSION
	.align		4
        /*0000*/ 	.byte	0x04, 0x37
        /*0002*/ 	.short	(.L_19 - .L_18)
.L_18:
        /*0004*/ 	.word	0x00000082


	//----- nvinfo : EIATTR_KPARAM_INFO
	.align		4
.L_19:
        /*0008*/ 	.byte	0x04, 0x17
        /*000a*/ 	.short	(.L_21 - .L_20)
.L_20:
        /*000c*/ 	.word	0x00000000
        /*0010*/ 	.short	0x0002
        /*0012*/ 	.short	0x0010
        /*0014*/ 	.byte	0x00, 0xf0, 0x21, 0x00


	//----- nvinfo : EIATTR_KPARAM_INFO
	.align		4
.L_21:
        /*0018*/ 	.byte	0x04, 0x17
        /*001a*/ 	.short	(.L_23 - .L_22)
.L_22:
        /*001c*/ 	.word	0x00000000
        /*0020*/ 	.short	0x0001
        /*0022*/ 	.short	0x0008
        /*0024*/ 	.byte	0x00, 0xf5, 0x21, 0x00


	//----- nvinfo : EIATTR_KPARAM_INFO
	.align		4
.L_23:
        /*0028*/ 	.byte	0x04, 0x17
        /*002a*/ 	.short	(.L_25 - .L_24)
.L_24:
        /*002c*/ 	.word	0x00000000
        /*0030*/ 	.short	0x0000
        /*0032*/ 	.short	0x0000
        /*0034*/ 	.byte	0x00, 0xf5, 0x21, 0x00


	//----- nvinfo : EIATTR_SPARSE_MMA_MASK
	.align		4
.L_25:
        /*0038*/ 	.byte	0x03, 0x50
        /*003a*/ 	.short	0x0000


	//----- nvinfo : EIATTR_MAXREG_COUNT
	.align		4
        /*003c*/ 	.byte	0x03, 0x1b
        /*003e*/ 	.short	0x00ff


	//----- nvinfo : EIATTR_MERCURY_ISA_VERSION
	.align		4
        /*0040*/ 	.byte	0x03, 0x5f
        /*0042*/ 	.short	0x0101


	//----- nvinfo : EIATTR_VRC_CTA_INIT_COUNT
	.align		4
        /*0044*/ 	.byte	0x02, 0x4a
	.zero		1
	.zero		1


	//----- nvinfo : EIATTR_EXIT_INSTR_OFFSETS
	.align		4
        /*0048*/ 	.byte	0x04, 0x1c
        /*004a*/ 	.short	(.L_27 - .L_26)


	//   ....[0]....
.L_26:
        /*004c*/ 	.word	0x00000080


	//   ....[1]....
        /*0050*/ 	.word	0x00000150


	//----- nvinfo : EIATTR_CBANK_PARAM_SIZE
	.align		4
.L_27:
        /*0054*/ 	.byte	0x03, 0x19
        /*0056*/ 	.short	0x0018


	//----- nvinfo : EIATTR_PARAM_CBANK
	.align		4
        /*0058*/ 	.byte	0x04, 0x0a
        /*005a*/ 	.short	(.L_29 - .L_28)
	.align		4
.L_28:
        /*005c*/ 	.word	index@(.nv.constant0._Z10vector_addPdS_l)
        /*0060*/ 	.short	0x0380
        /*0062*/ 	.short	0x0018


	//----- nvinfo : EIATTR_SW_WAR
	.align		4
.L_29:
        /*0064*/ 	.byte	0x04, 0x36
        /*0066*/ 	.short	(.L_31 - .L_30)
.L_30:
        /*0068*/ 	.word	0x00000008
.L_31:


//--------------------- .nv.info._Z13downsweep_addPdS_ll --------------------------
	.section	.nv.info._Z13downsweep_addPdS_ll,"",@"SHT_CUDA_INFO"
	.sectionflags	@""
	.align	4


	//----- nvinfo : EIATTR_CUDA_API_VERSION
	.align		4
        /*0000*/ 	.byte	0x04, 0x37
        /*0002*/ 	.short	(.L_33 - .L_32)
.L_32:
        /*0004*/ 	.word	0x00000082


	//----- nvinfo : EIATTR_KPARAM_INFO
	.align		4
.L_33:
        /*0008*/ 	.byte	0x04, 0x17
        /*000a*/ 	.short	(.L_35 - .L_34)
.L_34:
        /*000c*/ 	.word	0x00000000
        /*0010*/ 	.short	0x0003
        /*0012*/ 	.short	0x0018
        /*0014*/ 	.byte	0x00, 0xf0, 0x21, 0x00


	//----- nvinfo : EIATTR_KPARAM_INFO
	.align		4
.L_35:
        /*0018*/ 	.byte	0x04, 0x17
        /*001a*/ 	.short	(.L_37 - .L_36)
.L_36:
        /*001c*/ 	.word	0x00000000
        /*0020*/ 	.short	0x0002
        /*0022*/ 	.short	0x0010
        /*0024*/ 	.byte	0x00, 0xf0, 0x21, 0x00


	//----- nvinfo : EIATTR_KPARAM_INFO
	.align		4
.L_37:
        /*0028*/ 	.byte	0x04, 0x17
        /*002a*/ 	.short	(.L_39 - .L_38)
.L_38:
        /*002c*/ 	.word	0x00000000
        /*0030*/ 	.short	0x0001
        /*0032*/ 	.short	0x0008
        /*0034*/ 	.byte	0x00, 0xf5, 0x21, 0x00


	//----- nvinfo : EIATTR_KPARAM_INFO
	.align		4
.L_39:
        /*0038*/ 	.byte	0x04, 0x17
        /*003a*/ 	.short	(.L_41 - .L_40)
.L_40:
        /*003c*/ 	.word	0x00000000
        /*0040*/ 	.short	0x0000
        /*0042*/ 	.short	0x0000
        /*0044*/ 	.byte	0x00, 0xf5, 0x21, 0x00


	//----- nvinfo : EIATTR_SPARSE_MMA_MASK
	.align		4
.L_41:
        /*0048*/ 	.byte	0x03, 0x50
        /*004a*/ 	.short	0x0000


	//----- nvinfo : EIATTR_MAXREG_COUNT
	.align		4
        /*004c*/ 	.byte	0x03, 0x1b
        /*004e*/ 	.short	0x00ff


	//----- nvinfo : EIATTR_MERCURY_ISA_VERSION
	.align		4
        /*0050*/ 	.byte	0x03, 0x5f
        /*0052*/ 	.short	0x0101


	//----- nvinfo : EIATTR_VRC_CTA_INIT_COUNT
	.align		4
        /*0054*/ 	.byte	0x02, 0x4a
	.zero		1
	.zero		1


	//----- nvinfo : EIATTR_EXIT_INSTR_OFFSETS
	.align		4
        /*0058*/ 	.byte	0x04, 0x1c
        /*005a*/ 	.short	(.L_43 - .L_42)


	//   ....[0]....
.L_42:
        /*005c*/ 	.word	0x000000c0


	//   ....[1]....
        /*0060*/ 	.word	0x00000260


	//----- nvinfo : EIATTR_CBANK_PARAM_SIZE
	.align		4
.L_43:
        /*0064*/ 	.byte	0x03, 0x19
        /*0066*/ 	.short	0x0020


	//----- nvinfo : EIATTR_PARAM_CBANK
	.align		4
        /*0068*/ 	.byte	0x04, 0x0a
        /*006a*/ 	.short	(.L_45 - .L_44)
	.align		4
.L_44:
        /*006c*/ 	.word	index@(.nv.constant0._Z13downsweep_addPdS_ll)
        /*0070*/ 	.short	0x0380
        /*0072*/ 	.short	0x0020


	//----- nvinfo : EIATTR_SW_WAR
	.align		4
.L_45:
        /*0074*/ 	.byte	0x04, 0x36
        /*0076*/ 	.short	(.L_47 - .L_46)
.L_46:
        /*0078*/ 	.word	0x00000008
.L_47:


//--------------------- .nv.info._Z11upsweep_addPdS_ll --------------------------
	.section	.nv.info._Z11upsweep_addPdS_ll,"",@"SHT_CUDA_INFO"
	.sectionflags	@""
	.align	4


	//----- nvinfo : EIATTR_CUDA_API_VERSION
	.align		4
        /*0000*/ 	.byte	0x04, 0x37
        /*0002*/ 	.short	(.L_49 - .L_48)
.L_48:
        /*0004*/ 	.word	0x00000082


	//----- nvinfo : EIATTR_KPARAM_INFO
	.align		4
.L_49:
        /*0008*/ 	.byte	0x04, 0x17
        /*000a*/ 	.short	(.L_51 - .L_50)
.L_50:
        /*000c*/ 	.word	0x00000000
        /*0010*/ 	.short	0x0003
        /*0012*/ 	.short	0x0018
        /*0014*/ 	.byte	0x00, 0xf0, 0x21, 0x00


	//----- nvinfo : EIATTR_KPARAM_INFO
	.align		4
.L_51:
        /*0018*/ 	.byte	0x04, 0x17
        /*001a*/ 	.short	(.L_53 - .L_52)
.L_52:
        /*001c*/ 	.word	0x00000000
        /*0020*/ 	.short	0x0002
        /*0022*/ 	.short	0x0010
        /*0024*/ 	.byte	0x00, 0xf0, 0x21, 0x00


	//----- nvinfo : EIATTR_KPARAM_INFO
	.align		4
.L_53:
        /*0028*/ 	.byte	0x04, 0x17
        /*002a*/ 	.short	(.L_55 - .L_54)
.L_54:
        /*002c*/ 	.word	0x00000000
        /*0030*/ 	.short	0x0001
        /*0032*/ 	.short	0x0008
        /*0034*/ 	.byte	0x00, 0xf5, 0x21, 0x00


	//----- nvinfo : EIATTR_KPARAM_INFO
	.align		4
.L_55:
        /*0038*/ 	.byte	0x04, 0x17
        /*003a*/ 	.short	(.L_57 - .L_56)
.L_56:
        /*003c*/ 	.word	0x00000000
        /*0040*/ 	.short	0x0000
        /*0042*/ 	.short	0x0000
        /*0044*/ 	.byte	0x00, 0xf5, 0x21, 0x00


	//----- nvinfo : EIATTR_SPARSE_MMA_MASK
	.align		4
.L_57:
        /*0048*/ 	.byte	0x03, 0x50
        /*004a*/ 	.short	0x0000


	//----- nvinfo : EIATTR_MAXREG_COUNT
	.align		4
        /*004c*/ 	.byte	0x03, 0x1b
        /*004e*/ 	.short	0x00ff


	//----- nvinfo : EIATTR_MERCURY_ISA_VERSION
	.align		4
        /*0050*/ 	.byte	0x03, 0x5f
        /*0052*/ 	.short	0x0101


	//----- nvinfo : EIATTR_VRC_CTA_INIT_COUNT
	.align		4
        /*0054*/ 	.byte	0x02, 0x4a
	.zero		1
	.zero		1


	//----- nvinfo : EIATTR_EXIT_INSTR_OFFSETS
	.align		4
        /*0058*/ 	.byte	0x04, 0x1c
        /*005a*/ 	.short	(.L_59 - .L_58)


	//   ....[0]....
.L_58:
        /*005c*/ 	.word	0x000000c0


	//   ....[1]....
        /*0060*/ 	.word	0x00000200


	//----- nvinfo : EIATTR_CBANK_PARAM_SIZE
	.align		4
.L_59:
        /*0064*/ 	.byte	0x03, 0x19
        /*0066*/ 	.short	0x0020


	//----- nvinfo : EIATTR_PARAM_CBANK
	.align		4
        /*0068*/ 	.byte	0x04, 0x0a
        /*006a*/ 	.short	(.L_61 - .L_60)
	.align		4
.L_60:
        /*006c*/ 	.word	index@(.nv.constant0._Z11upsweep_addPdS_ll)
        /*0070*/ 	.short	0x0380
        /*0072*/ 	.short	0x0020


	//----- nvinfo : EIATTR_SW_WAR
	.align		4
.L_61:
        /*0074*/ 	.byte	0x04, 0x36
        /*0076*/ 	.short	(.L_63 - .L_62)
.L_62:
        /*0078*/ 	.word	0x00000008
.L_63:


//--------------------- .nv.callgraph             --------------------------
	.section	.nv.callgraph,"",@"SHT_CUDA_CALLGRAPH"
	.align	4
	.sectionentsize	8
	.align		4
        /*0000*/ 	.word	0x00000000
	.align		4
        /*0004*/ 	.word	0xffffffff
	.align		4
        /*0008*/ 	.word	0x00000000
	.align		4
        /*000c*/ 	.word	0xfffffffe
	.align		4
        /*0010*/ 	.word	0x00000000
	.align		4
        /*0014*/ 	.word	0xfffffffd
	.align		4
        /*0018*/ 	.word	0x00000000
	.align		4
        /*001c*/ 	.word	0xfffffffc


//--------------------- .text._Z10vector_addPdS_l --------------------------
	.section	.text._Z10vector_addPdS_l,"ax",@progbits
	.align	128
        .global         _Z10vector_addPdS_l
        .type           _Z10vector_addPdS_l,@function
        .size           _Z10vector_addPdS_l,(.L_x_3 - _Z10vector_addPdS_l)
        .other          _Z10vector_addPdS_l,@"STO_CUDA_ENTRY STV_DEFAULT"
_Z10vector_addPdS_l:
.text._Z10vector_addPdS_l:
[----:B------:R-:W-:Y:S01]  /*0000*/  LDC R1, c[0x0][0x37c] ;  /* 0x0000df00ff017b82 */ /* 0x000fe20000000800 */
[----:B------:R-:W0:Y:S07]  /*0010*/  S2R R3, SR_TID.X ;  /* 0x0000000000037919 */ /* 0x000e2e0000002100 */
[----:B------:R-:W0:Y:S01]  /*0020*/  S2UR UR4, SR_CTAID.X ;  /* 0x00000000000479c3 */ /* 0x000e220000002500 */
[----:B------:R-:W1:Y:S07]  /*0030*/  LDCU.64 UR6, c[0x0][0x390] ;  /* 0x00007200ff0677ac */ /* 0x000e6e0008000a00 */
[----:B------:R-:W0:Y:S02]  /*0040*/  LDC R0, c[0x0][0x360] ;  /* 0x0000d800ff007b82 */ /* 0x000e240000000800 */
[----:B0-----:R-:W-:-:S05]  /*0050*/  IMAD R0, R0, UR4, R3 ;  /* 0x0000000400007c24 */ /* 0x001fca000f8e0203 */
[----:B-1----:R-:W-:-:S04]  /*0060*/  ISETP.GE.U32.AND P0, PT, R0, UR6, PT ;  /* 0x0000000600007c0c */ /* 0x002fc8000bf06070 */
[----:B------:R-:W-:-:S13]  /*0070*/  ISETP.GE.AND.EX P0, PT, RZ, UR7, PT, P0 ;  /* 0x00000007ff007c0c */ /* 0x000fda000bf06300 */
[----:B------:R-:W-:Y:S05]  /*0080*/  @P0 EXIT ;  /* 0x000000000000094d */ /* 0x000fea0003800000 */
[----:B------:R-:W0:Y:S01]  /*0090*/  LDCU.128 UR8, c[0x0][0x380] ;  /* 0x00007000ff0877ac */ /* 0x000e220008000c00 */
[----:B------:R-:W-:Y:S01]  /*00a0*/  IMAD.SHL.U32 R4, R0, 0x8, RZ ;  /* 0x0000000800047824 */ /* 0x000fe200078e00ff */
[----:B------:R-:W-:Y:S01]  /*00b0*/  SHF.R.U32.HI R0, RZ, 0x1d, R0 ;  /* 0x0000001dff007819 */ /* 0x000fe20000011600 */
[----:B------:R-:W1:Y:S03]  /*00c0*/  LDCU.64 UR4, c[0x0][0x358] ;  /* 0x00006b00ff0477ac */ /* 0x000e660008000a00 */
[C---:B0-----:R-:W-:Y:S02]  /*00d0*/  IADD3 R8, P0, PT, R4.reuse, UR10, RZ ;  /* 0x0000000a04087c10 */ /* 0x041fe4000ff1e0ff */
[----:B------:R-:W-:Y:S02]  /*00e0*/  IADD3 R4, P1, PT, R4, UR8, RZ ;  /* 0x0000000804047c10 */ /* 0x000fe4000ff3e0ff */
[----:B------:R-:W-:-:S02]  /*00f0*/  IADD3.X R9, PT, PT, R0, UR11, RZ, P0, !PT ;  /* 0x0000000b00097c10 */ /* 0x000fc400087fe4ff */
[----:B------:R-:W-:-:S03]  /*0100*/  IADD3.X R5, PT, PT, R0, UR9, RZ, P1, !PT ;  /* 0x0000000900057c10 */ /* 0x000fc60008ffe4ff */
[----:B-1----:R-:W2:Y:S04]  /*0110*/  LDG.E.64 R2, desc[UR4][R8.64] ;  /* 0x0000000408027981 */ /* 0x002ea8000c1e1b00 */
[----:B------:R-:W2:Y:S02]  /*0120*/  LDG.E.64 R6, desc[UR4][R4.64] ;  /* 0x0000000404067981 */ /* 0x000ea4000c1e1b00 */
[----:B--2---:R-:W-:-:S07]  /*0130*/  DADD R2, R2, R6 ;  /* 0x0000000002027229 */ /* 0x004fce0000000006 */
[----:B------:R-:W-:Y:S01]  /*0140*/  STG.E.64 desc[UR4][R4.64], R2 ;  /* 0x0000000204007986 */ /* 0x000fe2000c101b04 */
[----:B------:R-:W-:Y:S05]  /*0150*/  EXIT ;  /* 0x000000000000794d */ /* 0x000fea0003800000 */
.L_x_0:
[----:B------:R-:W-:-:S00]  /*0160*/  BRA `(.L_x_0) ;  /* 0xfffffffc00fc7947 */ /* 0x000fc0000383ffff */
[----:B------:R-:W-:-:S00]  /*0170*/  NOP ;  /* 0x0000000000007918 */ /* 0x000fc00000000000 */
        /* <DEDUP_REMOVED lines=8> */
.L_x_3:


//--------------------- .text._Z13downsweep_addPdS_ll --------------------------
	.section	.text._Z13downsweep_addPdS_ll,"ax",@progbits
	.align	128
        .global         _Z13downsweep_addPdS_ll
        .type           _Z13downsweep_addPdS_ll,@function
        .size           _Z13downsweep_addPdS_ll,(.L_x_4 - _Z13downsweep_addPdS_ll)
        .other          _Z13downsweep_addPdS_ll,@"STO_CUDA_ENTRY STV_DEFAULT"
_Z13downsweep_addPdS_ll:
.text._Z13downsweep_addPdS_ll:
[----:B------:R-:W-:Y:S01]  /*0000*/  LDC R1, c[0x0][0x37c] ;  /* 0x0000df00ff017b82 */ /* 0x000fe20000000800 */
[----:B------:R-:W0:Y:S07]  /*0010*/  S2R R0, SR_TID.X ;  /* 0x0000000000007919 */ /* 0x000e2e0000002100 */
[----:B------:R-:W0:Y:S01]  /*0020*/  S2UR UR4, SR_CTAID.X ;  /* 0x00000000000479c3 */ /* 0x000e220000002500 */
[----:B------:R-:W1:Y:S07]  /*0030*/  LDCU.128 UR8, c[0x0][0x390] ;  /* 0x00007200ff0877ac */ /* 0x000e6e0008000c00 */
[----:B------:R-:W0:Y:S02]  /*0040*/  LDC R5, c[0x0][0x360] ;  /* 0x0000d800ff057b82 */ /* 0x000e240000000800 */
[----:B0-----:R-:W-:-:S04]  /*0050*/  IMAD R5, R5, UR4, R0 ;  /* 0x0000000405057c24 */ /* 0x001fc8000f8e0200 */
[----:B-1----:R-:W-:-:S04]  /*0060*/  IMAD.WIDE.U32 R2, R5, UR8, RZ ;  /* 0x0000000805027c25 */ /* 0x002fc8000f8e00ff */
[----:B------:R-:W-:Y:S01]  /*0070*/  IMAD R5, R5, UR9, R3 ;  /* 0x0000000905057c24 */ /* 0x000fe2000f8e0203 */
[C---:B------:R-:W-:Y:S02]  /*0080*/  ISETP.GT.U32.AND P1, PT, R2.reuse, UR10, PT ;  /* 0x0000000a02007c0c */ /* 0x040fe4000bf24070 */
[----:B------:R-:W-:Y:S02]  /*0090*/  ISETP.LT.U32.AND P0, PT, R2, 0x1, PT ;  /* 0x000000010200780c */ /* 0x000fe40003f01070 */
[----:B------:R-:W-:-:S04]  /*00a0*/  ISETP.GT.AND.EX P1, PT, R5, UR11, PT, P1 ;  /* 0x0000000b05007c0c */ /* 0x000fc8000bf24310 */
[----:B------:R-:W-:-:S13]  /*00b0*/  ISETP.LT.OR.EX P0, PT, R5, RZ, P1, P0 ;  /* 0x000000ff0500720c */ /* 0x000fda0000f01700 */
[----:B------:R-:W-:Y:S05]  /*00c0*/  @P0 EXIT ;  /* 0x000000000000094d */ /* 0x000fea0003800000 */
[----:B------:R-:W-:Y:S01]  /*00d0*/  ULEA.HI UR4, UP0, UR9, UR8, URZ, 0x1 ;  /* 0x0000000809047291 */ /* 0x000fe2000f8108ff */
[C---:B------:R-:W-:Y:S01]  /*00e0*/  IMAD.SHL.U32 R10, R2.reuse, 0x8, RZ ;  /* 0x00000008020a7824 */ /* 0x040fe200078e00ff */
[----:B------:R-:W0:Y:S01]  /*00f0*/  LDCU.128 UR12, c[0x0][0x380] ;  /* 0x00007000ff0c77ac */ /* 0x000e220008000c00 */
[----:B------:R-:W-:Y:S01]  /*0100*/  SHF.L.U64.HI R0, R2, 0x3, R5 ;  /* 0x0000000302007819 */ /* 0x000fe20000010205 */
[----:B------:R-:W-:Y:S01]  /*0110*/  UIADD3.X UR5, UPT, UPT, URZ, UR9, URZ, UP0, !UPT ;  /* 0x00000009ff057290 */ /* 0x000fe200087fe4ff */
[----:B------:R-:W1:Y:S03]  /*0120*/  LDCU.64 UR6, c[0x0][0x358] ;  /* 0x00006b00ff0677ac */ /* 0x000e660008000a00 */
[----:B------:R-:W-:Y:S02]  /*0130*/  USHF.R.U64 UR4, UR4, 0x1, UR5 ;  /* 0x0000000104047899 */ /* 0x000fe40008001205 */
[----:B------:R-:W-:-:S04]  /*0140*/  USHF.R.U32.HI UR5, URZ, 0x1, UR5 ;  /* 0x00000001ff057899 */ /* 0x000fc80008011605 */
[----:B------:R-:W-:Y:S02]  /*0150*/  IADD3 R9, P0, PT, R2, -UR4, RZ ;  /* 0x8000000402097c10 */ /* 0x000fe4000ff1e0ff */
[----:B0-----:R-:W-:Y:S02]  /*0160*/  IADD3 R4, P1, PT, R10, UR12, RZ ;  /* 0x0000000c0a047c10 */ /* 0x001fe4000ff3e0ff */
[----:B------:R-:W-:Y:S01]  /*0170*/  IADD3.X R6, PT, PT, R5, ~UR5, RZ, P0, !PT ;  /* 0x8000000505067c10 */ /* 0x000fe200087fe4ff */
[C---:B------:R-:W-:Y:S01]  /*0180*/  IMAD.SHL.U32 R8, R9.reuse, 0x8, RZ ;  /* 0x0000000809087824 */ /* 0x040fe200078e00ff */
[----:B------:R-:W-:Y:S02]  /*0190*/  IADD3.X R5, PT, PT, R0, UR13, RZ, P1, !PT ;  /* 0x0000000d00057c10 */ /* 0x000fe40008ffe4ff */
[----:B------:R-:W-:Y:S02]  /*01a0*/  SHF.L.U64.HI R9, R9, 0x3, R6 ;  /* 0x0000000309097819 */ /* 0x000fe40000010206 */
[----:B------:R-:W-:-:S02]  /*01b0*/  IADD3 R6, P0, PT, R8, UR12, RZ ;  /* 0x0000000c08067c10 */ /* 0x000fc4000ff1e0ff */
[----:B-1----:R-:W2:Y:S02]  /*01c0*/  LDG.E.64 R4, desc[UR6][R4.64+-0x8] ;  /* 0xfffff80604047981 */ /* 0x002ea4000c1e1b00 */
[----:B------:R-:W-:-:S05]  /*01d0*/  IADD3.X R7, PT, PT, R9, UR13, RZ, P0, !PT ;  /* 0x0000000d09077c10 */ /* 0x000fca00087fe4ff */
[----:B------:R-:W3:Y:S01]  /*01e0*/  LDG.E.64 R2, desc[UR6][R6.64+-0x8] ;  /* 0xfffff80606027981 */ /* 0x000ee2000c1e1b00 */
[----:B------:R-:W-:Y:S02]  /*01f0*/  IADD3 R8, P0, PT, R8, UR14, RZ ;  /* 0x0000000e08087c10 */ /* 0x000fe4000ff1e0ff */
[----:B------:R-:W-:Y:S02]  /*0200*/  IADD3 R10, P1, PT, R10, UR14, RZ ;  /* 0x0000000e0a0a7c10 */ /* 0x000fe4000ff3e0ff */
[----:B------:R-:W-:Y:S02]  /*0210*/  IADD3.X R9, PT, PT, R9, UR15, RZ, P0, !PT ;  /* 0x0000000f09097c10 */ /* 0x000fe400087fe4ff */
[----:B------:R-:W-:-:S03]  /*0220*/  IADD3.X R11, PT, PT, R0, UR15, RZ, P1, !PT ;  /* 0x0000000f000b7c10 */ /* 0x000fc60008ffe4ff */
[----:B--2---:R-:W-:Y:S01]  /*0230*/  STG.E.64 desc[UR6][R8.64+-0x8], R4 ;  /* 0xfffff80408007986 */ /* 0x004fe2000c101b06 */
[----:B---3--:R-:W-:-:S07]  /*0240*/  DADD R2, R2, R4 ;  /* 0x0000000002027229 */ /* 0x008fce0000000004 */
[----:B------:R-:W-:Y:S01]  /*0250*/  STG.E.64 desc[UR6][R10.64+-0x8], R2 ;  /* 0xfffff8020a007986 */ /* 0x000fe2000c101b06 */
[----:B------:R-:W-:Y:S05]  /*0260*/  EXIT ;  /* 0x000000000000794d */ /* 0x000fea0003800000 */
.L_x_1:
        /* <DEDUP_REMOVED lines=9> */
.L_x_4:


//--------------------- .text._Z11upsweep_addPdS_ll --------------------------
	.section	.text._Z11upsweep_addPdS_ll,"ax",@progbits
	.align	128
        .global         _Z11upsweep_addPdS_ll
        .type           _Z11upsweep_addPdS_ll,@function
        .size           _Z11upsweep_addPdS_ll,(.L_x_5 - _Z11upsweep_addPdS_ll)
        .other          _Z11upsweep_addPdS_ll,@"STO_CUDA_ENTRY STV_DEFAULT"
_Z11upsweep_addPdS_ll:
.text._Z11upsweep_addPdS_ll:
        /* <DEDUP_REMOVED lines=13> */
[----:B------:R-:W0:Y:S01]  /*00d0*/  LDCU.128 UR16, c[0x0][0x380] ;  /* 0x00007000ff1077ac */ /* 0x000e220008000c00 */
[C---:B------:R-:W-:Y:S01]  /*00e0*/  IMAD.SHL.U32 R8, R2.reuse, 0x8, RZ ;  /* 0x0000000802087824 */ /* 0x040fe200078e00ff */
[----:B------:R-:W-:Y:S01]  /*00f0*/  SHF.L.U64.HI R0, R2, 0x3, R5 ;  /* 0x0000000302007819 */ /* 0x000fe20000010205 */
[----:B------:R-:W-:Y:S01]  /*0100*/  ULEA.HI UR5, UP0, UR13, UR12, URZ, 0x1 ;  /* 0x0000000c0d057291 */ /* 0x000fe2000f8108ff */
[----:B------:R-:W1:Y:S03]  /*0110*/  LDCU.64 UR8, c[0x0][0x358] ;  /* 0x00006b00ff0877ac */ /* 0x000e660008000a00 */
[----:B------:R-:W-:Y:S02]  /*0120*/  USHF.L.U32 UR4, UR5, 0x2, URZ ;  /* 0x0000000205047899 */ /* 0x000fe400080006ff */
[----:B------:R-:W-:Y:S02]  /*0130*/  UIADD3.X UR6, UPT, UPT, URZ, UR13, URZ, UP0, !UPT ;  /* 0x0000000dff067290 */ /* 0x000fe400087fe4ff */
[----:B------:R-:W-:-:S02]  /*0140*/  ULOP3.LUT UR4, UR4, 0xfffffff8, URZ, 0xc0, !UPT ;  /* 0xfffffff804047892 */ /* 0x000fc4000f8ec0ff */
[----:B------:R-:W-:Y:S01]  /*0150*/  USHF.L.U64.HI UR5, UR5, 0x2, UR6 ;  /* 0x0000000205057899 */ /* 0x000fe20008010206 */
[----:B0-----:R-:W-:-:S04]  /*0160*/  IADD3 R6, P0, PT, R8, UR16, RZ ;  /* 0x0000001008067c10 */ /* 0x001fc8000ff1e0ff */
[----:B------:R-:W-:Y:S02]  /*0170*/  IADD3.X R7, PT, PT, R0, UR17, RZ, P0, !PT ;  /* 0x0000001100077c10 */ /* 0x000fe400087fe4ff */
[----:B------:R-:W-:-:S03]  /*0180*/  IADD3 R4, P0, PT, R6, -UR4, RZ ;  /* 0x8000000406047c10 */ /* 0x000fc6000ff1e0ff */
[----:B-1----:R-:W2:Y:S01]  /*0190*/  LDG.E.64 R2, desc[UR8][R6.64+-0x8] ;  /* 0xfffff80806027981 */ /* 0x002ea2000c1e1b00 */
[----:B------:R-:W-:-:S06]  /*01a0*/  IADD3.X R5, PT, PT, R7, ~UR5, RZ, P0, !PT ;  /* 0x8000000507057c10 */ /* 0x000fcc00087fe4ff */
[----:B------:R-:W2:Y:S01]  /*01b0*/  LDG.E.64 R4, desc[UR8][R4.64+-0x8] ;  /* 0xfffff80804047981 */ /* 0x000ea2000c1e1b00 */
[----:B------:R-:W-:-:S04]  /*01c0*/  IADD3 R8, P0, PT, R8, UR18, RZ ;  /* 0x0000001208087c10 */ /* 0x000fc8000ff1e0ff */
[----:B------:R-:W-:Y:S01]  /*01d0*/  IADD3.X R9, PT, PT, R0, UR19, RZ, P0, !PT ;  /* 0x0000001300097c10 */ /* 0x000fe200087fe4ff */
[----:B--2---:R-:W-:-:S07]  /*01e0*/  DADD R2, R2, R4 ;  /* 0x0000000002027229 */ /* 0x004fce0000000004 */
[----:B------:R-:W-:Y:S01]  /*01f0*/  STG.E.64 desc[UR8][R8.64+-0x8], R2 ;  /* 0xfffff80208007986 */ /* 0x000fe2000c101b08 */
[----:B------:R-:W-:Y:S05]  /*0200*/  EXIT ;  /* 0x000000000000794d */ /* 0x000fea0003800000 */
.L_x_2:
        /* <DEDUP_REMOVED lines=15> */
.L_x_5:


//--------------------- .nv.shared.reserved.0     --------------------------
	.section	.nv.shared.reserved.0,"aw",@nobits
	.weak		__nv_reservedSMEM_offset_0_alias
	.size		__nv_reservedSMEM_offset_0_alias, 0, 64
	.other		__nv_reservedSMEM_offset_0_alias,@"STO_CUDA_RESERVED_SHARED STV_DEFAULT"
__nv_reservedSMEM_offset_0_alias:
	.zero		0
	.zero		64


//--------------------- .nv.constant0._Z10vector_addPdS_l --------------------------
	.section	.nv.constant0._Z10vector_addPdS_l,"a",@progbits
	.sectionflags	@""
	.align	4
.nv.constant0._Z10vector_addPdS_l:
	.zero		920


//--------------------- .nv.constant0._Z13downsweep_addPdS_ll --------------------------
	.section	.nv.constant0._Z13downsweep_addPdS_ll,"a",@progbits
	.sectionflags	@""
	.align	4
.nv.constant0._Z13downsweep_addPdS_ll:
	.zero		928


//--------------------- .nv.constant0._Z11upsweep_addPdS_ll --------------------------
	.section	.nv.constant0._Z11upsweep_addPdS_ll,"a",@progbits
	.sectionflags	@""
	.align	4
.nv.constant0._Z11upsweep_addPdS_ll:
	.zero		928


//--------------------- SYMBOLS --------------------------

	.type		.nv.reservedSmem.offset0,@object
	.size		.nv.reservedSmem.offset0,0x4
